//
// Generated by NVIDIA NVVM Compiler
//
// Compiler Build ID: CL-36424714
// Cuda compilation tools, release 13.0, V13.0.88
// Based on NVVM 20.0.0
//

.version 9.0
.target sm_100
.address_size 64

	// .globl	_Z3addPKfS0_Pfi

.visible .entry _Z3addPKfS0_Pfi(
	.param .u64 .ptr .align 1 _Z3addPKfS0_Pfi_param_0,
	.param .u64 .ptr .align 1 _Z3addPKfS0_Pfi_param_1,
	.param .u64 .ptr .align 1 _Z3addPKfS0_Pfi_param_2,
	.param .u32 _Z3addPKfS0_Pfi_param_3
)
{
	.reg .pred 	%p<2>;
	.reg .b32 	%r<6>;
	.reg .b32 	%f<4>;
	.reg .b64 	%rd<11>;

	ld.param.u64 	%rd1, [_Z3addPKfS0_Pfi_param_0];
	ld.param.u64 	%rd2, [_Z3addPKfS0_Pfi_param_1];
	ld.param.u64 	%rd3, [_Z3addPKfS0_Pfi_param_2];
	ld.param.u32 	%r2, [_Z3addPKfS0_Pfi_param_3];
	mov.u32 	%r3, %ctaid.x;
	mov.u32 	%r4, %ntid.x;
	mov.u32 	%r5, %tid.x;
	mad.lo.s32 	%r1, %r3, %r4, %r5;
	setp.ge.s32 	%p1, %r1, %r2;
	@%p1 bra 	$L__BB0_2;
	cvta.to.global.u64 	%rd4, %rd1;
	cvta.to.global.u64 	%rd5, %rd2;
	cvta.to.global.u64 	%rd6, %rd3;
	mul.wide.s32 	%rd7, %r1, 4;
	add.s64 	%rd8, %rd4, %rd7;
	ld.global.f32 	%f1, [%rd8];
	add.s64 	%rd9, %rd5, %rd7;
	ld.global.f32 	%f2, [%rd9];
	add.f32 	%f3, %f1, %f2;
	add.s64 	%rd10, %rd6, %rd7;
	st.global.f32 	[%rd10], %f3;
$L__BB0_2:
	ret;

}
	// .globl	_Z3subPKfS0_Pfi
.visible .entry _Z3subPKfS0_Pfi(
	.param .u64 .ptr .align 1 _Z3subPKfS0_Pfi_param_0,
	.param .u64 .ptr .align 1 _Z3subPKfS0_Pfi_param_1,
	.param .u64 .ptr .align 1 _Z3subPKfS0_Pfi_param_2,
	.param .u32 _Z3subPKfS0_Pfi_param_3
)
{
	.reg .pred 	%p<2>;
	.reg .b32 	%r<6>;
	.reg .b32 	%f<4>;
	.reg .b64 	%rd<11>;

	ld.param.u64 	%rd1, [_Z3subPKfS0_Pfi_param_0];
	ld.param.u64 	%rd2, [_Z3subPKfS0_Pfi_param_1];
	ld.param.u64 	%rd3, [_Z3subPKfS0_Pfi_param_2];
	ld.param.u32 	%r2, [_Z3subPKfS0_Pfi_param_3];
	mov.u32 	%r3, %ctaid.x;
	mov.u32 	%r4, %ntid.x;
	mov.u32 	%r5, %tid.x;
	mad.lo.s32 	%r1, %r3, %r4, %r5;
	setp.ge.s32 	%p1, %r1, %r2;
	@%p1 bra 	$L__BB1_2;
	cvta.to.global.u64 	%rd4, %rd1;
	cvta.to.global.u64 	%rd5, %rd2;
	cvta.to.global.u64 	%rd6, %rd3;
	mul.wide.s32 	%rd7, %r1, 4;
	add.s64 	%rd8, %rd4, %rd7;
	ld.global.f32 	%f1, [%rd8];
	add.s64 	%rd9, %rd5, %rd7;
	ld.global.f32 	%f2, [%rd9];
	sub.f32 	%f3, %f1, %f2;
	add.s64 	%rd10, %rd6, %rd7;
	st.global.f32 	[%rd10], %f3;
$L__BB1_2:
	ret;

}
	// .globl	_Z3mulPKfS0_Pfi
.visible .entry _Z3mulPKfS0_Pfi(
	.param .u64 .ptr .align 1 _Z3mulPKfS0_Pfi_param_0,
	.param .u64 .ptr .align 1 _Z3mulPKfS0_Pfi_param_1,
	.param .u64 .ptr .align 1 _Z3mulPKfS0_Pfi_param_2,
	.param .u32 _Z3mulPKfS0_Pfi_param_3
)
{
	.reg .pred 	%p<2>;
	.reg .b32 	%r<6>;
	.reg .b32 	%f<4>;
	.reg .b64 	%rd<11>;

	ld.param.u64 	%rd1, [_Z3mulPKfS0_Pfi_param_0];
	ld.param.u64 	%rd2, [_Z3mulPKfS0_Pfi_param_1];
	ld.param.u64 	%rd3, [_Z3mulPKfS0_Pfi_param_2];
	ld.param.u32 	%r2, [_Z3mulPKfS0_Pfi_param_3];
	mov.u32 	%r3, %ctaid.x;
	mov.u32 	%r4, %ntid.x;
	mov.u32 	%r5, %tid.x;
	mad.lo.s32 	%r1, %r3, %r4, %r5;
	setp.ge.s32 	%p1, %r1, %r2;
	@%p1 bra 	$L__BB2_2;
	cvta.to.global.u64 	%rd4, %rd1;
	cvta.to.global.u64 	%rd5, %rd2;
	cvta.to.global.u64 	%rd6, %rd3;
	mul.wide.s32 	%rd7, %r1, 4;
	add.s64 	%rd8, %rd4, %rd7;
	ld.global.f32 	%f1, [%rd8];
	add.s64 	%rd9, %rd5, %rd7;
	ld.global.f32 	%f2, [%rd9];
	mul.f32 	%f3, %f1, %f2;
	add.s64 	%rd10, %rd6, %rd7;
	st.global.f32 	[%rd10], %f3;
$L__BB2_2:
	ret;

}
	// .globl	_Z3divPKfS0_Pfi
.visible .entry _Z3divPKfS0_Pfi(
	.param .u64 .ptr .align 1 _Z3divPKfS0_Pfi_param_0,
	.param .u64 .ptr .align 1 _Z3divPKfS0_Pfi_param_1,
	.param .u64 .ptr .align 1 _Z3divPKfS0_Pfi_param_2,
	.param .u32 _Z3divPKfS0_Pfi_param_3
)
{
	.reg .pred 	%p<3>;
	.reg .b32 	%r<6>;
	.reg .b32 	%f<7>;
	.reg .b64 	%rd<13>;

	ld.param.u64 	%rd1, [_Z3divPKfS0_Pfi_param_0];
	ld.param.u64 	%rd2, [_Z3divPKfS0_Pfi_param_1];
	ld.param.u64 	%rd3, [_Z3divPKfS0_Pfi_param_2];
	ld.param.u32 	%r2, [_Z3divPKfS0_Pfi_param_3];
	mov.u32 	%r3, %ctaid.x;
	mov.u32 	%r4, %ntid.x;
	mov.u32 	%r5, %tid.x;
	mad.lo.s32 	%r1, %r3, %r4, %r5;
	setp.ge.s32 	%p1, %r1, %r2;
	@%p1 bra 	$L__BB3_4;
	cvta.to.global.u64 	%rd4, %rd2;
	mul.wide.s32 	%rd5, %r1, 4;
	add.s64 	%rd6, %rd4, %rd5;
	ld.global.f32 	%f1, [%rd6];
	setp.eq.f32 	%p2, %f1, 0f00000000;
	mov.f32 	%f6, 0f00000000;
	@%p2 bra 	$L__BB3_3;
	cvta.to.global.u64 	%rd7, %rd1;
	add.s64 	%rd9, %rd7, %rd5;
	ld.global.f32 	%f5, [%rd9];
	div.rn.f32 	%f6, %f5, %f1;
$L__BB3_3:
	cvta.to.global.u64 	%rd10, %rd3;
	add.s64 	%rd12, %rd10, %rd5;
	st.global.f32 	[%rd12], %f6;
$L__BB3_4:
	ret;

}


// ===== COMPILED SASS (sm_100) =====

	.target	sm_100

	.elftype	@"ET_EXEC"


//--------------------- .note.nv.tkinfo           --------------------------
	.section	.note.nv.tkinfo,"",@"SHT_NOTE"
	.sectionflags	@"SHF_NOTE_NV_TKINFO"
	.tkinfo
        /*0018*/ 	.word	0x00000002
        /*0030*/ 	.string	""
        /*0030*/ 	.string	"ptxas"
        /*0030*/ 	.string	"Cuda compilation tools, release 13.0, V13.0.88"
        /*0030*/ 	.string	"Build cuda_13.0.r13.0/compiler.36424714_0"
        /*0030*/ 	.string	"-arch sm_100 -m 64 "



//--------------------- .note.nv.cuinfo           --------------------------
	.section	.note.nv.cuinfo,"",@"SHT_NOTE"
	.sectionflags	@"SHF_NOTE_NV_CUINFO"
        /*0018*/ 	.short	0x0002
        /*001a*/ 	.short	0x0064
        /*001c*/ 	.short	0x0082
	.zero		2


//--------------------- .nv.info                  --------------------------
	.section	.nv.info,"",@"SHT_CUDA_INFO"
	.align	4


	//----- nvinfo : EIATTR_REGCOUNT
	.align		4
        /*0000*/ 	.byte	0x04, 0x2f
        /*0002*/ 	.short	(.L_1 - .L_0)
	.align		4
.L_0:
        /*0004*/ 	.word	index@(_Z3addPKfS0_Pfi)
        /*0008*/ 	.word	0x0000000c


	//----- nvinfo : EIATTR_FRAME_SIZE
	.align		4
.L_1:
        /*000c*/ 	.byte	0x04, 0x11
        /*000e*/ 	.short	(.L_3 - .L_2)
	.align		4
.L_2:
        /*0010*/ 	.word	index@(_Z3addPKfS0_Pfi)
        /*0014*/ 	.word	0x00000000


	//----- nvinfo : EIATTR_REGCOUNT
	.align		4
.L_3:
        /*0018*/ 	.byte	0x04, 0x2f
        /*001a*/ 	.short	(.L_5 - .L_4)
	.align		4
.L_4:
        /*001c*/ 	.word	index@(_Z3subPKfS0_Pfi)
        /*0020*/ 	.word	0x0000000c


	//----- nvinfo : EIATTR_FRAME_SIZE
	.align		4
.L_5:
        /*0024*/ 	.byte	0x04, 0x11
        /*0026*/ 	.short	(.L_7 - .L_6)
	.align		4
.L_6:
        /*0028*/ 	.word	index@(_Z3subPKfS0_Pfi)
        /*002c*/ 	.word	0x00000000


	//----- nvinfo : EIATTR_REGCOUNT
	.align		4
.L_7:
        /*0030*/ 	.byte	0x04, 0x2f
        /*0032*/ 	.short	(.L_9 - .L_8)
	.align		4
.L_8:
        /*0034*/ 	.word	index@(_Z3mulPKfS0_Pfi)
        /*0038*/ 	.word	0x0000000c


	//----- nvinfo : EIATTR_FRAME_SIZE
	.align		4
.L_9:
        /*003c*/ 	.byte	0x04, 0x11
        /*003e*/ 	.short	(.L_11 - .L_10)
	.align		4
.L_10:
        /*0040*/ 	.word	index@(_Z3mulPKfS0_Pfi)
        /*0044*/ 	.word	0x00000000


	//----- nvinfo : EIATTR_REGCOUNT
	.align		4
.L_11:
        /*0048*/ 	.byte	0x04, 0x2f
        /*004a*/ 	.short	(.L_13 - .L_12)
	.align		4
.L_12:
        /*004c*/ 	.word	index@(_Z3divPKfS0_Pfi)
        /*0050*/ 	.word	0x00000010


	//----- nvinfo : EIATTR_FRAME_SIZE
	.align		4
.L_13:
        /*0054*/ 	.byte	0x04, 0x11
        /*0056*/ 	.short	(.L_15 - .L_14)
	.align		4
.L_14:
        /*0058*/ 	.word	index@($__internal_0_$__cuda_sm3x_div_rn_noftz_f32_slowpath)
        /*005c*/ 	.word	0x00000000


	//----- nvinfo : EIATTR_FRAME_SIZE
	.align		4
.L_15:
        /*0060*/ 	.byte	0x04, 0x11
        /*0062*/ 	.short	(.L_17 - .L_16)
	.align		4
.L_16:
        /*0064*/ 	.word	index@(_Z3divPKfS0_Pfi)
        /*0068*/ 	.word	0x00000000


	//----- nvinfo : EIATTR_MIN_STACK_SIZE
	.align		4
.L_17:
        /*006c*/ 	.byte	0x04, 0x12
        /*006e*/ 	.short	(.L_19 - .L_18)
	.align		4
.L_18:
        /*0070*/ 	.word	index@(_Z3divPKfS0_Pfi)
        /*0074*/ 	.word	0x00000000


	//----- nvinfo : EIATTR_MIN_STACK_SIZE
	.align		4
.L_19:
        /*0078*/ 	.byte	0x04, 0x12
        /*007a*/ 	.short	(.L_21 - .L_20)
	.align		4
.L_20:
        /*007c*/ 	.word	index@(_Z3mulPKfS0_Pfi)
        /*0080*/ 	.word	0x00000000


	//----- nvinfo : EIATTR_MIN_STACK_SIZE
	.align		4
.L_21:
        /*0084*/ 	.byte	0x04, 0x12
        /*0086*/ 	.short	(.L_23 - .L_22)
	.align		4
.L_22:
        /*0088*/ 	.word	index@(_Z3subPKfS0_Pfi)
        /*008c*/ 	.word	0x00000000


	//----- nvinfo : EIATTR_MIN_STACK_SIZE
	.align		4
.L_23:
        /*0090*/ 	.byte	0x04, 0x12
        /*0092*/ 	.short	(.L_25 - .L_24)
	.align		4
.L_24:
        /*0094*/ 	.word	index@(_Z3addPKfS0_Pfi)
        /*0098*/ 	.word	0x00000000
.L_25:


//--------------------- .nv.compat                --------------------------
	.section	.nv.compat,"",@"SHT_CUDA_COMPAT_INFO"
	.align	4
        /*0000*/ 	.byte	0x02, 0x09, 0x00, 0x00, 0x02, 0x02, 0x01, 0x00, 0x02, 0x05, 0x05, 0x00, 0x03, 0x07, 0x01, 0x01
        /*0010*/ 	.byte	0x02, 0x03, 0x00, 0x00, 0x02, 0x06, 0x01, 0x00, 0x04, 0x0b, 0x08, 0x00, 0x01, 0x00, 0x00, 0x00
        /*0020*/ 	.byte	0x00, 0x00, 0x00, 0x00


//--------------------- .nv.info._Z3divPKfS0_Pfi  --------------------------
	.section	.nv.info._Z3divPKfS0_Pfi,"",@"SHT_CUDA_INFO"
	.sectionflags	@""
	.align	4


	//----- nvinfo : EIATTR_CUDA_API_VERSION
	.align		4
        /*0000*/ 	.byte	0x04, 0x37
        /*0002*/ 	.short	(.L_27 - .L_26)
.L_26:
        /*0004*/ 	.word	0x00000082


	//----- nvinfo : EIATTR_KPARAM_INFO
	.align		4
.L_27:
        /*0008*/ 	.byte	0x04, 0x17
        /*000a*/ 	.short	(.L_29 - .L_28)
.L_28:
        /*000c*/ 	.word	0x00000000
        /*0010*/ 	.short	0x0003
        /*0012*/ 	.short	0x0018
        /*0014*/ 	.byte	0x00, 0xf0, 0x11, 0x00


	//----- nvinfo : EIATTR_KPARAM_INFO
	.align		4
.L_29:
        /*0018*/ 	.byte	0x04, 0x17
        /*001a*/ 	.short	(.L_31 - .L_30)
.L_30:
        /*001c*/ 	.word	0x00000000
        /*0020*/ 	.short	0x0002
        /*0022*/ 	.short	0x0010
        /*0024*/ 	.byte	0x00, 0xf5, 0x21, 0x00


	//----- nvinfo : EIATTR_KPARAM_INFO
	.align		4
.L_31:
        /*0028*/ 	.byte	0x04, 0x17
        /*002a*/ 	.short	(.L_33 - .L_32)
.L_32:
        /*002c*/ 	.word	0x00000000
        /*0030*/ 	.short	0x0001
        /*0032*/ 	.short	0x0008
        /*0034*/ 	.byte	0x00, 0xf5, 0x21, 0x00


	//----- nvinfo : EIATTR_KPARAM_INFO
	.align		4
.L_33:
        /*0038*/ 	.byte	0x04, 0x17
        /*003a*/ 	.short	(.L_35 - .L_34)
.L_34:
        /*003c*/ 	.word	0x00000000
        /*0040*/ 	.short	0x0000
        /*0042*/ 	.short	0x0000
        /*0044*/ 	.byte	0x00, 0xf5, 0x21, 0x00


	//----- nvinfo : EIATTR_SPARSE_MMA_MASK
	.align		4
.L_35:
        /*0048*/ 	.byte	0x03, 0x50
        /*004a*/ 	.short	0x0000


	//----- nvinfo : EIATTR_MAXREG_COUNT
	.align		4
        /*004c*/ 	.byte	0x03, 0x1b
        /*004e*/ 	.short	0x00ff


	//----- nvinfo : EIATTR_MERCURY_ISA_VERSION
	.align		4
        /*0050*/ 	.byte	0x03, 0x5f
        /*0052*/ 	.short	0x0101


	//----- nvinfo : EIATTR_VRC_CTA_INIT_COUNT
	.align		4
        /*0054*/ 	.byte	0x02, 0x4a
	.zero		1
	.zero		1


	//----- nvinfo : EIATTR_EXIT_INSTR_OFFSETS
	.align		4
        /*0058*/ 	.byte	0x04, 0x1c
        /*005a*/ 	.short	(.L_37 - .L_36)


	//   ....[0]....
.L_36:
        /*005c*/ 	.word	0x00000070


	//   ....[1]....
        /*0060*/ 	.word	0x00000240


	//----- nvinfo : EIATTR_CRS_STACK_SIZE
	.align		4
.L_37:
        /*0064*/ 	.byte	0x04, 0x1e
        /*0066*/ 	.short	(.L_39 - .L_38)
.L_38:
        /*0068*/ 	.word	0x00000000


	//----- nvinfo : EIATTR_CBANK_PARAM_SIZE
	.align		4
.L_39:
        /*006c*/ 	.byte	0x03, 0x19
        /*006e*/ 	.short	0x001c


	//----- nvinfo : EIATTR_PARAM_CBANK
	.align		4
        /*0070*/ 	.byte	0x04, 0x0a
        /*0072*/ 	.short	(.L_41 - .L_40)
	.align		4
.L_40:
        /*0074*/ 	.word	index@(.nv.constant0._Z3divPKfS0_Pfi)
        /*0078*/ 	.short	0x0380
        /*007a*/ 	.short	0x001c


	//----- nvinfo : EIATTR_SW_WAR
	.align		4
.L_41:
        /*007c*/ 	.byte	0x04, 0x36
        /*007e*/ 	.short	(.L_43 - .L_42)
.L_42:
        /*0080*/ 	.word	0x00000008
.L_43:


//--------------------- .nv.info._Z3mulPKfS0_Pfi  --------------------------
	.section	.nv.info._Z3mulPKfS0_Pfi,"",@"SHT_CUDA_INFO"
	.sectionflags	@""
	.align	4


	//----- nvinfo : EIATTR_CUDA_API_VERSION
	.align		4
        /*0000*/ 	.byte	0x04, 0x37
        /*0002*/ 	.short	(.L_45 - .L_44)
.L_44:
        /*0004*/ 	.word	0x00000082


	//----- nvinfo : EIATTR_KPARAM_INFO
	.align		4
.L_45:
        /*0008*/ 	.byte	0x04, 0x17
        /*000a*/ 	.short	(.L_47 - .L_46)
.L_46:
        /*000c*/ 	.word	0x00000000
        /*0010*/ 	.short	0x0003
        /*0012*/ 	.short	0x0018
        /*0014*/ 	.byte	0x00, 0xf0, 0x11, 0x00


	//----- nvinfo : EIATTR_KPARAM_INFO
	.align		4
.L_47:
        /*0018*/ 	.byte	0x04, 0x17
        /*001a*/ 	.short	(.L_49 - .L_48)
.L_48:
        /*001c*/ 	.word	0x00000000
        /*0020*/ 	.short	0x0002
        /*0022*/ 	.short	0x0010
        /*0024*/ 	.byte	0x00, 0xf5, 0x21, 0x00


	//----- nvinfo : EIATTR_KPARAM_INFO
	.align		4
.L_49:
        /*0028*/ 	.byte	0x04, 0x17
        /*002a*/ 	.short	(.L_51 - .L_50)
.L_50:
        /*002c*/ 	.word	0x00000000
        /*0030*/ 	.short	0x0001
        /*0032*/ 	.short	0x0008
        /*0034*/ 	.byte	0x00, 0xf5, 0x21, 0x00


	//----- nvinfo : EIATTR_KPARAM_INFO
	.align		4
.L_51:
        /*0038*/ 	.byte	0x04, 0x17
        /*003a*/ 	.short	(.L_53 - .L_52)
.L_52:
        /*003c*/ 	.word	0x00000000
        /*0040*/ 	.short	0x0000
        /*0042*/ 	.short	0x0000
        /*0044*/ 	.byte	0x00, 0xf5, 0x21, 0x00


	//----- nvinfo : EIATTR_SPARSE_MMA_MASK
	.align		4
.L_53:
        /*0048*/ 	.byte	0x03, 0x50
        /*004a*/ 	.short	0x0000


	//----- nvinfo : EIATTR_MAXREG_COUNT
	.align		4
        /*004c*/ 	.byte	0x03, 0x1b
        /*004e*/ 	.short	0x00ff


	//----- nvinfo : EIATTR_MERCURY_ISA_VERSION
	.align		4
        /*0050*/ 	.byte	0x03, 0x5f
        /*0052*/ 	.short	0x0101


	//----- nvinfo : EIATTR_VRC_CTA_INIT_COUNT
	.align		4
        /*0054*/ 	.byte	0x02, 0x4a
	.zero		1
	.zero		1


	//----- nvinfo : EIATTR_EXIT_INSTR_OFFSETS
	.align		4
        /*0058*/ 	.byte	0x04, 0x1c
        /*005a*/ 	.short	(.L_55 - .L_54)


	//   ....[0]....
.L_54:
        /*005c*/ 	.word	0x00000070


	//   ....[1]....
        /*0060*/ 	.word	0x00000130


	//----- nvinfo : EIATTR_CBANK_PARAM_SIZE
	.align		4
.L_55:
        /*0064*/ 	.byte	0x03, 0x19
        /*0066*/ 	.short	0x001c


	//----- nvinfo : EIATTR_PARAM_CBANK
	.align		4
        /*0068*/ 	.byte	0x04, 0x0a
        /*006a*/ 	.short	(.L_57 - .L_56)
	.align		4
.L_56:
        /*006c*/ 	.word	index@(.nv.constant0._Z3mulPKfS0_Pfi)
        /*0070*/ 	.short	0x0380
        /*0072*/ 	.short	0x001c


	//----- nvinfo : EIATTR_SW_WAR
	.align		4
.L_57:
        /*0074*/ 	.byte	0x04, 0x36
        /*0076*/ 	.short	(.L_59 - .L_58)
.L_58:
        /*0078*/ 	.word	0x00000008
.L_59:


//--------------------- .nv.info._Z3subPKfS0_Pfi  --------------------------
	.section	.nv.info._Z3subPKfS0_Pfi,"",@"SHT_CUDA_INFO"
	.sectionflags	@""
	.align	4


	//----- nvinfo : EIATTR_CUDA_API_VERSION
	.align		4
        /*0000*/ 	.byte	0x04, 0x37
        /*0002*/ 	.short	(.L_61 - .L_60)
.L_60:
        /*0004*/ 	.word	0x00000082


	//----- nvinfo : EIATTR_KPARAM_INFO
	.align		4
.L_61:
        /*0008*/ 	.byte	0x04, 0x17
        /*000a*/ 	.short	(.L_63 - .L_62)
.L_62:
        /*000c*/ 	.word	0x00000000
        /*0010*/ 	.short	0x0003
        /*0012*/ 	.short	0x0018
        /*0014*/ 	.byte	0x00, 0xf0, 0x11, 0x00


	//----- nvinfo : EIATTR_KPARAM_INFO
	.align		4
.L_63:
        /*0018*/ 	.byte	0x04, 0x17
        /*001a*/ 	.short	(.L_65 - .L_64)
.L_64:
        /*001c*/ 	.word	0x00000000
        /*0020*/ 	.short	0x0002
        /*0022*/ 	.short	0x0010
        /*0024*/ 	.byte	0x00, 0xf5, 0x21, 0x00


	//----- nvinfo : EIATTR_KPARAM_INFO
	.align		4
.L_65:
        /*0028*/ 	.byte	0x04, 0x17
        /*002a*/ 	.short	(.L_67 - .L_66)
.L_66:
        /*002c*/ 	.word	0x00000000
        /*0030*/ 	.short	0x0001
        /*0032*/ 	.short	0x0008
        /*0034*/ 	.byte	0x00, 0xf5, 0x21, 0x00


	//----- nvinfo : EIATTR_KPARAM_INFO
	.align		4
.L_67:
        /*0038*/ 	.byte	0x04, 0x17
        /*003a*/ 	.short	(.L_69 - .L_68)
.L_68:
        /*003c*/ 	.word	0x00000000
        /*0040*/ 	.short	0x0000
        /*0042*/ 	.short	0x0000
        /*0044*/ 	.byte	0x00, 0xf5, 0x21, 0x00


	//----- nvinfo : EIATTR_SPARSE_MMA_MASK
	.align		4
.L_69:
        /*0048*/ 	.byte	0x03, 0x50
        /*004a*/ 	.short	0x0000


	//----- nvinfo : EIATTR_MAXREG_COUNT
	.align		4
        /*004c*/ 	.byte	0x03, 0x1b
        /*004e*/ 	.short	0x00ff


	//----- nvinfo : EIATTR_MERCURY_ISA_VERSION
	.align		4
        /*0050*/ 	.byte	0x03, 0x5f
        /*0052*/ 	.short	0x0101


	//----- nvinfo : EIATTR_VRC_CTA_INIT_COUNT
	.align		4
        /*0054*/ 	.byte	0x02, 0x4a
	.zero		1
	.zero		1


	//----- nvinfo : EIATTR_EXIT_INSTR_OFFSETS
	.align		4
        /*0058*/ 	.byte	0x04, 0x1c
        /*005a*/ 	.short	(.L_71 - .L_70)


	//   ....[0]....
.L_70:
        /*005c*/ 	.word	0x00000070


	//   ....[1]....
        /*0060*/ 	.word	0x00000130


	//----- nvinfo : EIATTR_CBANK_PARAM_SIZE
	.align		4
.L_71:
        /*0064*/ 	.byte	0x03, 0x19
        /*0066*/ 	.short	0x001c


	//----- nvinfo : EIATTR_PARAM_CBANK
	.align		4
        /*0068*/ 	.byte	0x04, 0x0a
        /*006a*/ 	.short	(.L_73 - .L_72)
	.align		4
.L_72:
        /*006c*/ 	.word	index@(.nv.constant0._Z3subPKfS0_Pfi)
        /*0070*/ 	.short	0x0380
        /*0072*/ 	.short	0x001c


	//----- nvinfo : EIATTR_SW_WAR
	.align		4
.L_73:
        /*0074*/ 	.byte	0x04, 0x36
        /*0076*/ 	.short	(.L_75 - .L_74)
.L_74:
        /*0078*/ 	.word	0x00000008
.L_75:


//--------------------- .nv.info._Z3addPKfS0_Pfi  --------------------------
	.section	.nv.info._Z3addPKfS0_Pfi,"",@"SHT_CUDA_INFO"
	.sectionflags	@""
	.align	4


	//----- nvinfo : EIATTR_CUDA_API_VERSION
	.align		4
        /*0000*/ 	.byte	0x04, 0x37
        /*0002*/ 	.short	(.L_77 - .L_76)
.L_76:
        /*0004*/ 	.word	0x00000082


	//----- nvinfo : EIATTR_KPARAM_INFO
	.align		4
.L_77:
        /*0008*/ 	.byte	0x04, 0x17
        /*000a*/ 	.short	(.L_79 - .L_78)
.L_78:
        /*000c*/ 	.word	0x00000000
        /*0010*/ 	.short	0x0003
        /*0012*/ 	.short	0x0018
        /*0014*/ 	.byte	0x00, 0xf0, 0x11, 0x00


	//----- nvinfo : EIATTR_KPARAM_INFO
	.align		4
.L_79:
        /*0018*/ 	.byte	0x04, 0x17
        /*001a*/ 	.short	(.L_81 - .L_80)
.L_80:
        /*001c*/ 	.word	0x00000000
        /*0020*/ 	.short	0x0002
        /*0022*/ 	.short	0x0010
        /*0024*/ 	.byte	0x00, 0xf5, 0x21, 0x00


	//----- nvinfo : EIATTR_KPARAM_INFO
	.align		4
.L_81:
        /*0028*/ 	.byte	0x04, 0x17
        /*002a*/ 	.short	(.L_83 - .L_82)
.L_82:
        /*002c*/ 	.word	0x00000000
        /*0030*/ 	.short	0x0001
        /*0032*/ 	.short	0x0008
        /*0034*/ 	.byte	0x00, 0xf5, 0x21, 0x00


	//----- nvinfo : EIATTR_KPARAM_INFO
	.align		4
.L_83:
        /*0038*/ 	.byte	0x04, 0x17
        /*003a*/ 	.short	(.L_85 - .L_84)
.L_84:
        /*003c*/ 	.word	0x00000000
        /*0040*/ 	.short	0x0000
        /*0042*/ 	.short	0x0000
        /*0044*/ 	.byte	0x00, 0xf5, 0x21, 0x00


	//----- nvinfo : EIATTR_SPARSE_MMA_MASK
	.align		4
.L_85:
        /*0048*/ 	.byte	0x03, 0x50
        /*004a*/ 	.short	0x0000


	//----- nvinfo : EIATTR_MAXREG_COUNT
	.align		4
        /*004c*/ 	.byte	0x03, 0x1b
        /*004e*/ 	.short	0x00ff


	//----- nvinfo : EIATTR_MERCURY_ISA_VERSION
	.align		4
        /*0050*/ 	.byte	0x03, 0x5f
        /*0052*/ 	.short	0x0101


	//----- nvinfo : EIATTR_VRC_CTA_INIT_COUNT
	.align		4
        /*0054*/ 	.byte	0x02, 0x4a
	.zero		1
	.zero		1


	//----- nvinfo : EIATTR_EXIT_INSTR_OFFSETS
	.align		4
        /*0058*/ 	.byte	0x04, 0x1c
        /*005a*/ 	.short	(.L_87 - .L_86)


	//   ....[0]....
.L_86:
        /*005c*/ 	.word	0x00000070


	//   ....[1]....
        /*0060*/ 	.word	0x00000130


	//----- nvinfo : EIATTR_CBANK_PARAM_SIZE
	.align		4
.L_87:
        /*0064*/ 	.byte	0x03, 0x19
        /*0066*/ 	.short	0x001c


	//----- nvinfo : EIATTR_PARAM_CBANK
	.align		4
        /*0068*/ 	.byte	0x04, 0x0a
        /*006a*/ 	.short	(.L_89 - .L_88)
	.align		4
.L_88:
        /*006c*/ 	.word	index@(.nv.constant0._Z3addPKfS0_Pfi)
        /*0070*/ 	.short	0x0380
        /*0072*/ 	.short	0x001c


	//----- nvinfo : EIATTR_SW_WAR
	.align		4
.L_89:
        /*0074*/ 	.byte	0x04, 0x36
        /*0076*/ 	.short	(.L_91 - .L_90)
.L_90:
        /*0078*/ 	.word	0x00000008
.L_91:


//--------------------- .nv.callgraph             --------------------------
	.section	.nv.callgraph,"",@"SHT_CUDA_CALLGRAPH"
	.align	4
	.sectionentsize	8
	.align		4
        /*0000*/ 	.word	0x00000000
	.align		4
        /*0004*/ 	.word	0xffffffff
	.align		4
        /*0008*/ 	.word	0x00000000
	.align		4
        /*000c*/ 	.word	0xfffffffe
	.align		4
        /*0010*/ 	.word	0x00000000
	.align		4
        /*0014*/ 	.word	0xfffffffd
	.align		4
        /*0018*/ 	.word	0x00000000
	.align		4
        /*001c*/ 	.word	0xfffffffc


//--------------------- .text._Z3divPKfS0_Pfi     --------------------------
	.section	.text._Z3divPKfS0_Pfi,"ax",@progbits
	.align	128
        .global         _Z3divPKfS0_Pfi
        .type           _Z3divPKfS0_Pfi,@function
        .size           _Z3divPKfS0_Pfi,(.L_x_18 - _Z3divPKfS0_Pfi)
        .other          _Z3divPKfS0_Pfi,@"STO_CUDA_ENTRY STV_DEFAULT"
_Z3divPKfS0_Pfi:
.text._Z3divPKfS0_Pfi:
[----:B------:R-:W-:Y:S01]  /*0000*/  LDC R1, c[0x0][0x37c] ;  /* 0x0000df00ff017b82 */ /* 0x000fe20000000800 */
[----:B------:R-:W0:Y:S07]  /*0010*/  S2R R3, SR_TID.X ;  /* 0x0000000000037919 */ /* 0x000e2e0000002100 */
[----:B------:R-:W0:Y:S01]  /*0020*/  S2UR UR4, SR_CTAID.X ;  /* 0x00000000000479c3 */ /* 0x000e220000002500 */
[----:B------:R-:W1:Y:S07]  /*0030*/  LDCU UR5, c[0x0][0x398] ;  /* 0x00007300ff0577ac */ /* 0x000e6e0008000800 */
[----:B------:R-:W0:Y:S02]  /*0040*/  LDC R2, c[0x0][0x360] ;  /* 0x0000d800ff027b82 */ /* 0x000e240000000800 */
[----:B0-----:R-:W-:-:S05]  /*0050*/  IMAD R2, R2, UR4, R3 ;  /* 0x0000000402027c24 */ /* 0x001fca000f8e0203 */
[----:B-1----:R-:W-:-:S13]  /*0060*/  ISETP.GE.AND P0, PT, R2, UR5, PT ;  /* 0x0000000502007c0c */ /* 0x002fda000bf06270 */
[----:B------:R-:W-:Y:S05]  /*0070*/  @P0 EXIT ;  /* 0x000000000000094d */ /* 0x000fea0003800000 */
[----:B------:R-:W0:Y:S01]  /*0080*/  LDC.64 R4, c[0x0][0x388] ;  /* 0x0000e200ff047b82 */ /* 0x000e220000000a00 */
[----:B------:R-:W1:Y:S01]  /*0090*/  LDCU.64 UR4, c[0x0][0x358] ;  /* 0x00006b00ff0477ac */ /* 0x000e620008000a00 */
[----:B0-----:R-:W-:-:S05]  /*00a0*/  IMAD.WIDE R4, R2, 0x4, R4 ;  /* 0x0000000402047825 */ /* 0x001fca00078e0204 */
[----:B-1----:R-:W2:Y:S01]  /*00b0*/  LDG.E R3, desc[UR4][R4.64] ;  /* 0x0000000404037981 */ /* 0x002ea2000c1e1900 */
[----:B------:R-:W-:Y:S01]  /*00c0*/  BSSY.RECONVERGENT B0, `(.L_x_0) ;  /* 0x0000014000007945 */ /* 0x000fe20003800200 */
[----:B------:R-:W-:Y:S01]  /*00d0*/  IMAD.MOV.U32 R7, RZ, RZ, RZ ;  /* 0x000000ffff077224 */ /* 0x000fe200078e00ff */
[----:B--2---:R-:W-:-:S13]  /*00e0*/  FSETP.NEU.AND P0, PT, R3, RZ, PT ;  /* 0x000000ff0300720b */ /* 0x004fda0003f0d000 */
[----:B------:R-:W-:Y:S05]  /*00f0*/  @!P0 BRA `(.L_x_1) ;  /* 0x0000000000408947 */ /* 0x000fea0003800000 */
[----:B------:R-:W0:Y:S02]  /*0100*/  LDC.64 R4, c[0x0][0x380] ;  /* 0x0000e000ff047b82 */ /* 0x000e240000000a00 */
[----:B0-----:R-:W-:-:S05]  /*0110*/  IMAD.WIDE R4, R2, 0x4, R4 ;  /* 0x0000000402047825 */ /* 0x001fca00078e0204 */
[----:B------:R-:W2:Y:S01]  /*0120*/  LDG.E R0, desc[UR4][R4.64] ;  /* 0x0000000404007981 */ /* 0x000ea2000c1e1900 */
[----:B------:R-:W0:Y:S01]  /*0130*/  MUFU.RCP R6, R3 ;  /* 0x0000000300067308 */ /* 0x000e220000001000 */
[----:B------:R-:W-:Y:S01]  /*0140*/  BSSY.RECONVERGENT B1, `(.L_x_1) ;  /* 0x000000b000017945 */ /* 0x000fe20003800200 */
[----:B0-----:R-:W-:-:S04]  /*0150*/  FFMA R7, -R3, R6, 1 ;  /* 0x3f80000003077423 */ /* 0x001fc80000000106 */
[----:B------:R-:W-:Y:S02]  /*0160*/  FFMA R7, R6, R7, R6 ;  /* 0x0000000706077223 */ /* 0x000fe40000000006 */
[----:B--2---:R-:W0:Y:S02]  /*0170*/  FCHK P0, R0, R3 ;  /* 0x0000000300007302 */ /* 0x004e240000000000 */
[----:B------:R-:W-:-:S04]  /*0180*/  FFMA R6, R0, R7, RZ ;  /* 0x0000000700067223 */ /* 0x000fc800000000ff */
[----:B------:R-:W-:-:S04]  /*0190*/  FFMA R8, -R3, R6, R0 ;  /* 0x0000000603087223 */ /* 0x000fc80000000100 */
[----:B------:R-:W-:Y:S01]  /*01a0*/  FFMA R7, R7, R8, R6 ;  /* 0x0000000807077223 */ /* 0x000fe20000000006 */
[----:B0-----:R-:W-:Y:S06]  /*01b0*/  @!P0 BRA `(.L_x_2) ;  /* 0x00000000000c8947 */ /* 0x001fec0003800000 */
[----:B------:R-:W-:-:S07]  /*01c0*/  MOV R4, 0x1e0 ;  /* 0x000001e000047802 */ /* 0x000fce0000000f00 */
[----:B------:R-:W-:Y:S05]  /*01d0*/  CALL.REL.NOINC `($__internal_0_$__cuda_sm3x_div_rn_noftz_f32_slowpath) ;  /* 0x00000000001c7944 */ /* 0x000fea0003c00000 */
[----:B------:R-:W-:-:S07]  /*01e0*/  IMAD.MOV.U32 R7, RZ, RZ, R0 ;  /* 0x000000ffff077224 */ /* 0x000fce00078e0000 */
.L_x_2:
[----:B------:R-:W-:Y:S05]  /*01f0*/  BSYNC.RECONVERGENT B1 ;  /* 0x0000000000017941 */ /* 0x000fea0003800200 */
.L_x_1:
[----:B------:R-:W-:Y:S05]  /*0200*/  BSYNC.RECONVERGENT B0 ;  /* 0x0000000000007941 */ /* 0x000fea0003800200 */
.L_x_0:
[----:B------:R-:W0:Y:S02]  /*0210*/  LDC.64 R4, c[0x0][0x390] ;  /* 0x0000e400ff047b82 */ /* 0x000e240000000a00 */
[----:B0-----:R-:W-:-:S05]  /*0220*/  IMAD.WIDE R2, R2, 0x4, R4 ;  /* 0x0000000402027825 */ /* 0x001fca00078e0204 */
[----:B------:R-:W-:Y:S01]  /*0230*/  STG.E desc[UR4][R2.64], R7 ;  /* 0x0000000702007986 */ /* 0x000fe2000c101904 */
[----:B------:R-:W-:Y:S05]  /*0240*/  EXIT ;  /* 0x000000000000794d */ /* 0x000fea0003800000 */
        .weak           $__internal_0_$__cuda_sm3x_div_rn_noftz_f32_slowpath
        .type           $__internal_0_$__cuda_sm3x_div_rn_noftz_f32_slowpath,@function
        .size           $__internal_0_$__cuda_sm3x_div_rn_noftz_f32_slowpath,(.L_x_18 - $__internal_0_$__cuda_sm3x_div_rn_noftz_f32_slowpath)
$__internal_0_$__cuda_sm3x_div_rn_noftz_f32_slowpath:
[--C-:B------:R-:W-:Y:S01]  /*0250*/  SHF.R.U32.HI R6, RZ, 0x17, R3.reuse ;  /* 0x00000017ff067819 */ /* 0x100fe20000011603 */
[----:B------:R-:W-:Y:S01]  /*0260*/  BSSY.RECONVERGENT B2, `(.L_x_3) ;  /* 0x0000064000027945 */ /* 0x000fe20003800200 */
[--C-:B------:R-:W-:Y:S01]  /*0270*/  SHF.R.U32.HI R5, RZ, 0x17, R0.reuse ;  /* 0x00000017ff057819 */ /* 0x100fe20000011600 */
[----:B------:R-:W-:Y:S01]  /*0280*/  IMAD.MOV.U32 R7, RZ, RZ, R0 ;  /* 0x000000ffff077224 */ /* 0x000fe200078e0000 */
[----:B------:R-:W-:Y:S01]  /*0290*/  LOP3.LUT R6, R6, 0xff, RZ, 0xc0, !PT ;  /* 0x000000ff06067812 */ /* 0x000fe200078ec0ff */
[----:B------:R-:W-:Y:S01]  /*02a0*/  IMAD.MOV.U32 R8, RZ, RZ, R3 ;  /* 0x000000ffff087224 */ /* 0x000fe200078e0003 */
[----:B------:R-:W-:-:S03]  /*02b0*/  LOP3.LUT R5, R5, 0xff, RZ, 0xc0, !PT ;  /* 0x000000ff05057812 */ /* 0x000fc600078ec0ff */
[----:B------:R-:W-:Y:S02]  /*02c0*/  VIADD R11, R6, 0xffffffff ;  /* 0xffffffff060b7836 */ /* 0x000fe40000000000 */
[----:B------:R-:W-:-:S03]  /*02d0*/  VIADD R10, R5, 0xffffffff ;  /* 0xffffffff050a7836 */ /* 0x000fc60000000000 */
[----:B------:R-:W-:-:S04]  /*02e0*/  ISETP.GT.U32.AND P0, PT, R11, 0xfd, PT ;  /* 0x000000fd0b00780c */ /* 0x000fc80003f04070 */
[----:B------:R-:W-:-:S13]  /*02f0*/  ISETP.GT.U32.OR P0, PT, R10, 0xfd, P0 ;  /* 0x000000fd0a00780c */ /* 0x000fda0000704470 */
[----:B------:R-:W-:Y:S01]  /*0300*/  @!P0 IMAD.MOV.U32 R9, RZ, RZ, RZ ;  /* 0x000000ffff098224 */ /* 0x000fe200078e00ff */
[----:B------:R-:W-:Y:S06]  /*0310*/  @!P0 BRA `(.L_x_4) ;  /* 0x00000000005c8947 */ /* 0x000fec0003800000 */
[----:B------:R-:W-:Y:S02]  /*0320*/  FSETP.GTU.FTZ.AND P0, PT, |R0|, +INF , PT ;  /* 0x7f8000000000780b */ /* 0x000fe40003f1c200 */
[----:B------:R-:W-:-:S04]  /*0330*/  FSETP.GTU.FTZ.AND P1, PT, |R3|, +INF , PT ;  /* 0x7f8000000300780b */ /* 0x000fc80003f3c200 */
[----:B------:R-:W-:-:S13]  /*0340*/  PLOP3.LUT P0, PT, P0, P1, PT, 0xf8, 0x8f ;  /* 0x00000000008f781c */ /* 0x000fda0000703f70 */
[----:B------:R-:W-:Y:S05]  /*0350*/  @P0 BRA `(.L_x_5) ;  /* 0x00000004004c0947 */ /* 0x000fea0003800000 */
[----:B------:R-:W-:-:S13]  /*0360*/  LOP3.LUT P0, RZ, R8, 0x7fffffff, R7, 0xc8, !PT ;  /* 0x7fffffff08ff7812 */ /* 0x000fda000780c807 */
[----:B------:R-:W-:Y:S05]  /*0370*/  @!P0 BRA `(.L_x_6) ;  /* 0x00000004003c8947 */ /* 0x000fea0003800000 */
[C---:B------:R-:W-:Y:S02]  /*0380*/  FSETP.NEU.FTZ.AND P2, PT, |R0|.reuse, +INF , PT ;  /* 0x7f8000000000780b */ /* 0x040fe40003f5d200 */
[----:B------:R-:W-:Y:S02]  /*0390*/  FSETP.NEU.FTZ.AND P1, PT, |R3|, +INF , PT ;  /* 0x7f8000000300780b */ /* 0x000fe40003f3d200 */
[----:B------:R-:W-:-:S11]  /*03a0*/  FSETP.NEU.FTZ.AND P0, PT, |R0|, +INF , PT ;  /* 0x7f8000000000780b */ /* 0x000fd60003f1d200 */
[----:B------:R-:W-:Y:S05]  /*03b0*/  @!P1 BRA !P2, `(.L_x_6) ;  /* 0x00000004002c9947 */ /* 0x000fea0005000000 */
[----:B------:R-:W-:-:S04]  /*03c0*/  LOP3.LUT P2, RZ, R7, 0x7fffffff, RZ, 0xc0, !PT ;  /* 0x7fffffff07ff7812 */ /* 0x000fc8000784c0ff */
[----:B------:R-:W-:-:S13]  /*03d0*/  PLOP3.LUT P1, PT, P1, P2, PT, 0x2f, 0xf2 ;  /* 0x0000000000f2781c */ /* 0x000fda0000f24577 */
[----:B------:R-:W-:Y:S05]  /*03e0*/  @P1 BRA `(.L_x_7) ;  /* 0x0000000400181947 */ /* 0x000fea0003800000 */
[----:B------:R-:W-:-:S04]  /*03f0*/  LOP3.LUT P1, RZ, R8, 0x7fffffff, RZ, 0xc0, !PT ;  /* 0x7fffffff08ff7812 */ /* 0x000fc8000782c0ff */
[----:B------:R-:W-:-:S13]  /*0400*/  PLOP3.LUT P0, PT, P0, P1, PT, 0x2f, 0xf2 ;  /* 0x0000000000f2781c */ /* 0x000fda0000702577 */
[----:B------:R-:W-:Y:S05]  /*0410*/  @P0 BRA `(.L_x_8) ;  /* 0x0000000400000947 */ /* 0x000fea0003800000 */
[----:B------:R-:W-:Y:S02]  /*0420*/  ISETP.GE.AND P0, PT, R10, RZ, PT ;  /* 0x000000ff0a00720c */ /* 0x000fe40003f06270 */
[----:B------:R-:W-:-:S11]  /*0430*/  ISETP.GE.AND P1, PT, R11, RZ, PT ;  /* 0x000000ff0b00720c */ /* 0x000fd60003f26270 */
[----:B------:R-:W-:Y:S02]  /*0440*/  @P0 IMAD.MOV.U32 R9, RZ, RZ, RZ ;  /* 0x000000ffff090224 */ /* 0x000fe400078e00ff */
[----:B------:R-:W-:Y:S01]  /*0450*/  @!P0 FFMA R7, R0, 1.84467440737095516160e+19, RZ ;  /* 0x5f80000000078823 */ /* 0x000fe200000000ff */
[----:B------:R-:W-:Y:S02]  /*0460*/  @!P0 IMAD.MOV.U32 R9, RZ, RZ, -0x40 ;  /* 0xffffffc0ff098424 */ /* 0x000fe400078e00ff */
[----:B------:R-:W-:Y:S02]  /*0470*/  @!P1 FFMA R8, R3, 1.84467440737095516160e+19, RZ ;  /* 0x5f80000003089823 */ /* 0x000fe400000000ff */
[----:B------:R-:W-:-:S07]  /*0480*/  @!P1 VIADD R9, R9, 0x40 ;  /* 0x0000004009099836 */ /* 0x000fce0000000000 */
.L_x_4:
[----:B------:R-:W-:Y:S01]  /*0490*/  LEA R3, R6, 0xc0800000, 0x17 ;  /* 0xc080000006037811 */ /* 0x000fe200078eb8ff */
[----:B------:R-:W-:Y:S01]  /*04a0*/  VIADD R5, R5, 0xffffff81 ;  /* 0xffffff8105057836 */ /* 0x000fe20000000000 */
[----:B------:R-:W-:Y:S03]  /*04b0*/  BSSY.RECONVERGENT B3, `(.L_x_9) ;  /* 0x0000035000037945 */ /* 0x000fe60003800200 */
[----:B------:R-:W-:Y:S01]  /*04c0*/  IMAD.IADD R3, R8, 0x1, -R3 ;  /* 0x0000000108037824 */ /* 0x000fe200078e0a03 */
[C---:B------:R-:W-:Y:S01]  /*04d0*/  IADD3 R6, PT, PT, R5.reuse, 0x7f, -R6 ;  /* 0x0000007f05067810 */ /* 0x040fe20007ffe806 */
[----:B------:R-:W-:Y:S02]  /*04e0*/  IMAD R0, R5, -0x800000, R7 ;  /* 0xff80000005007824 */ /* 0x000fe400078e0207 */
[----:B------:R-:W0:Y:S01]  /*04f0*/  MUFU.RCP R8, R3 ;  /* 0x0000000300087308 */ /* 0x000e220000001000 */
[----:B------:R-:W-:Y:S01]  /*0500*/  FADD.FTZ R11, -R3, -RZ ;  /* 0x800000ff030b7221 */ /* 0x000fe20000010100 */
[----:B------:R-:W-:-:S03]  /*0510*/  IMAD.IADD R6, R6, 0x1, R9 ;  /* 0x0000000106067824 */ /* 0x000fc600078e0209 */
[----:B0-----:R-:W-:-:S04]  /*0520*/  FFMA R13, R8, R11, 1 ;  /* 0x3f800000080d7423 */ /* 0x001fc8000000000b */
[----:B------:R-:W-:-:S04]  /*0530*/  FFMA R10, R8, R13, R8 ;  /* 0x0000000d080a7223 */ /* 0x000fc80000000008 */
[----:B------:R-:W-:-:S04]  /*0540*/  FFMA R7, R0, R10, RZ ;  /* 0x0000000a00077223 */ /* 0x000fc800000000ff */
[----:B------:R-:W-:-:S04]  /*0550*/  FFMA R8, R11, R7, R0 ;  /* 0x000000070b087223 */ /* 0x000fc80000000000 */
[----:B------:R-:W-:-:S04]  /*0560*/  FFMA R7, R10, R8, R7 ;  /* 0x000000080a077223 */ /* 0x000fc80000000007 */
[----:B------:R-:W-:-:S04]  /*0570*/  FFMA R8, R11, R7, R0 ;  /* 0x000000070b087223 */ /* 0x000fc80000000000 */
[----:B------:R-:W-:-:S05]  /*0580*/  FFMA R0, R10, R8, R7 ;  /* 0x000000080a007223 */ /* 0x000fca0000000007 */
[----:B------:R-:W-:-:S04]  /*0590*/  SHF.R.U32.HI R3, RZ, 0x17, R0 ;  /* 0x00000017ff037819 */ /* 0x000fc80000011600 */
[----:B------:R-:W-:-:S05]  /*05a0*/  LOP3.LUT R3, R3, 0xff, RZ, 0xc0, !PT ;  /* 0x000000ff03037812 */ /* 0x000fca00078ec0ff */
[----:B------:R-:W-:-:S04]  /*05b0*/  IMAD.IADD R9, R3, 0x1, R6 ;  /* 0x0000000103097824 */ /* 0x000fc800078e0206 */
[----:B------:R-:W-:-:S05]  /*05c0*/  VIADD R3, R9, 0xffffffff ;  /* 0xffffffff09037836 */ /* 0x000fca0000000000 */
[----:B------:R-:W-:-:S13]  /*05d0*/  ISETP.GE.U32.AND P0, PT, R3, 0xfe, PT ;  /* 0x000000fe0300780c */ /* 0x000fda0003f06070 */
[----:B------:R-:W-:Y:S05]  /*05e0*/  @!P0 BRA `(.L_x_10) ;  /* 0x0000000000808947 */ /* 0x000fea0003800000 */
[----:B------:R-:W-:-:S13]  /*05f0*/  ISETP.GT.AND P0, PT, R9, 0xfe, PT ;  /* 0x000000fe0900780c */ /* 0x000fda0003f04270 */
[----:B------:R-:W-:Y:S05]  /*0600*/  @P0 BRA `(.L_x_11) ;  /* 0x00000000006c0947 */ /* 0x000fea0003800000 */
[----:B------:R-:W-:-:S13]  /*0610*/  ISETP.GE.AND P0, PT, R9, 0x1, PT ;  /* 0x000000010900780c */ /* 0x000fda0003f06270 */
[----:B------:R-:W-:Y:S05]  /*0620*/  @P0 BRA `(.L_x_12) ;  /* 0x0000000000740947 */ /* 0x000fea0003800000 */
[----:B------:R-:W-:Y:S02]  /*0630*/  ISETP.GE.AND P0, PT, R9, -0x18, PT ;  /* 0xffffffe80900780c */ /* 0x000fe40003f06270 */
[----:B------:R-:W-:-:S11]  /*0640*/  LOP3.LUT R0, R0, 0x80000000, RZ, 0xc0, !PT ;  /* 0x8000000000007812 */ /* 0x000fd600078ec0ff */
[----:B------:R-:W-:Y:S05]  /*0650*/  @!P0 BRA `(.L_x_12) ;  /* 0x0000000000688947 */ /* 0x000fea0003800000 */
[CCC-:B------:R-:W-:Y:S01]  /*0660*/  FFMA.RZ R3, R10.reuse, R8.reuse, R7.reuse ;  /* 0x000000080a037223 */ /* 0x1c0fe2000000c007 */
[CCC-:B------:R-:W-:Y:S01]  /*0670*/  FFMA.RM R6, R10.reuse, R8.reuse, R7.reuse ;  /* 0x000000080a067223 */ /* 0x1c0fe20000004007 */
[C---:B------:R-:W-:Y:S02]  /*0680*/  ISETP.NE.AND P2, PT, R9.reuse, RZ, PT ;  /* 0x000000ff0900720c */ /* 0x040fe40003f45270 */
[----:B------:R-:W-:Y:S02]  /*0690*/  ISETP.NE.AND P1, PT, R9, RZ, PT ;  /* 0x000000ff0900720c */ /* 0x000fe40003f25270 */
[----:B------:R-:W-:Y:S01]  /*06a0*/  LOP3.LUT R5, R3, 0x7fffff, RZ, 0xc0, !PT ;  /* 0x007fffff03057812 */ /* 0x000fe200078ec0ff */
[----:B------:R-:W-:Y:S01]  /*06b0*/  FFMA.RP R3, R10, R8, R7 ;  /* 0x000000080a037223 */ /* 0x000fe20000008007 */
[----:B------:R-:W-:Y:S02]  /*06c0*/  VIADD R8, R9, 0x20 ;  /* 0x0000002009087836 */ /* 0x000fe40000000000 */
[----:B------:R-:W-:Y:S01]  /*06d0*/  LOP3.LUT R5, R5, 0x800000, RZ, 0xfc, !PT ;  /* 0x0080000005057812 */ /* 0x000fe200078efcff */
[----:B------:R-:W-:Y:S01]  /*06e0*/  IMAD.MOV R7, RZ, RZ, -R9 ;  /* 0x000000ffff077224 */ /* 0x000fe200078e0a09 */
[----:B------:R-:W-:-:S02]  /*06f0*/  FSETP.NEU.FTZ.AND P0, PT, R3, R6, PT ;  /* 0x000000060300720b */ /* 0x000fc40003f1d000 */
[----:B------:R-:W-:Y:S02]  /*0700*/  SHF.L.U32 R8, R5, R8, RZ ;  /* 0x0000000805087219 */ /* 0x000fe400000006ff */
[----:B------:R-:W-:Y:S02]  /*0710*/  SEL R6, R7, RZ, P2 ;  /* 0x000000ff07067207 */ /* 0x000fe40001000000 */
[----:B------:R-:W-:Y:S02]  /*0720*/  ISETP.NE.AND P1, PT, R8, RZ, P1 ;  /* 0x000000ff0800720c */ /* 0x000fe40000f25270 */
[----:B------:R-:W-:Y:S02]  /*0730*/  SHF.R.U32.HI R6, RZ, R6, R5 ;  /* 0x00000006ff067219 */ /* 0x000fe40000011605 */
[----:B------:R-:W-:Y:S02]  /*0740*/  PLOP3.LUT P0, PT, P0, P1, PT, 0xf8, 0x8f ;  /* 0x00000000008f781c */ /* 0x000fe40000703f70 */
[----:B------:R-:W-:-:S02]  /*0750*/  SHF.R.U32.HI R8, RZ, 0x1, R6 ;  /* 0x00000001ff087819 */ /* 0x000fc40000011606 */
[----:B------:R-:W-:-:S04]  /*0760*/  SEL R3, RZ, 0x1, !P0 ;  /* 0x00000001ff037807 */ /* 0x000fc80004000000 */
[----:B------:R-:W-:-:S04]  /*0770*/  LOP3.LUT R3, R3, 0x1, R8, 0xf8, !PT ;  /* 0x0000000103037812 */ /* 0x000fc800078ef808 */
[----:B------:R-:W-:-:S05]  /*0780*/  LOP3.LUT R3, R3, R6, RZ, 0xc0, !PT ;  /* 0x0000000603037212 */ /* 0x000fca00078ec0ff */
[----:B------:R-:W-:-:S05]  /*0790*/  IMAD.IADD R3, R8, 0x1, R3 ;  /* 0x0000000108037824 */ /* 0x000fca00078e0203 */
[----:B------:R-:W-:Y:S01]  /*07a0*/  LOP3.LUT R0, R3, R0, RZ, 0xfc, !PT ;  /* 0x0000000003007212 */ /* 0x000fe200078efcff */
[----:B------:R-:W-:Y:S06]  /*07b0*/  BRA `(.L_x_12) ;  /* 0x0000000000107947 */ /* 0x000fec0003800000 */
.L_x_11:
[----:B------:R-:W-:-:S04]  /*07c0*/  LOP3.LUT R0, R0, 0x80000000, RZ, 0xc0, !PT ;  /* 0x8000000000007812 */ /* 0x000fc800078ec0ff */
[----:B------:R-:W-:Y:S01]  /*07d0*/  LOP3.LUT R0, R0, 0x7f800000, RZ, 0xfc, !PT ;  /* 0x7f80000000007812 */ /* 0x000fe200078efcff */
[----:B------:R-:W-:Y:S06]  /*07e0*/  BRA `(.L_x_12) ;  /* 0x0000000000047947 */ /* 0x000fec0003800000 */
.L_x_10:
[----:B------:R-:W-:-:S07]  /*07f0*/  IMAD R0, R6, 0x800000, R0 ;  /* 0x0080000006007824 */ /* 0x000fce00078e0200 */
.L_x_12:
[----:B------:R-:W-:Y:S05]  /*0800*/  BSYNC.RECONVERGENT B3 ;  /* 0x0000000000037941 */ /* 0x000fea0003800200 */
.L_x_9:
[----:B------:R-:W-:Y:S05]  /*0810*/  BRA `(.L_x_13) ;  /* 0x0000000000207947 */ /* 0x000fea0003800000 */
.L_x_8:
[----:B------:R-:W-:-:S04]  /*0820*/  LOP3.LUT R0, R8, 0x80000000, R7, 0x48, !PT ;  /* 0x8000000008007812 */ /* 0x000fc800078e4807 */
[----:B------:R-:W-:Y:S01]  /*0830*/  LOP3.LUT R0, R0, 0x7f800000, RZ, 0xfc, !PT ;  /* 0x7f80000000007812 */ /* 0x000fe200078efcff */
[----:B------:R-:W-:Y:S06]  /*0840*/  BRA `(.L_x_13) ;  /* 0x0000000000147947 */ /* 0x000fec0003800000 */
.L_x_7:
[----:B------:R-:W-:Y:S01]  /*0850*/  LOP3.LUT R0, R8, 0x80000000, R7, 0x48, !PT ;  /* 0x8000000008007812 */ /* 0x000fe200078e4807 */
[----:B------:R-:W-:Y:S06]  /*0860*/  BRA `(.L_x_13) ;  /* 0x00000000000c7947 */ /* 0x000fec0003800000 */
.L_x_6:
[----:B------:R-:W0:Y:S01]  /*0870*/  MUFU.RSQ R0, -QNAN ;  /* 0xffc0000000007908 */ /* 0x000e220000001400 */
[----:B------:R-:W-:Y:S05]  /*0880*/  BRA `(.L_x_13) ;  /* 0x0000000000047947 */ /* 0x000fea0003800000 */
.L_x_5:
[----:B------:R-:W-:-:S07]  /*0890*/  FADD.FTZ R0, R0, R3 ;  /* 0x0000000300007221 */ /* 0x000fce0000010000 */
.L_x_13:
[----:B------:R-:W-:Y:S05]  /*08a0*/  BSYNC.RECONVERGENT B2 ;  /* 0x0000000000027941 */ /* 0x000fea0003800200 */
.L_x_3:
[----:B------:R-:W-:-:S04]  /*08b0*/  IMAD.MOV.U32 R5, RZ, RZ, 0x0 ;  /* 0x00000000ff057424 */ /* 0x000fc800078e00ff */
[----:B0-----:R-:W-:Y:S05]  /*08c0*/  RET.REL.NODEC R4 `(_Z3divPKfS0_Pfi) ;  /* 0xfffffff404cc7950 */ /* 0x001fea0003c3ffff */
.L_x_14:
[----:B------:R-:W-:-:S00]  /*08d0*/  BRA `(.L_x_14) ;  /* 0xfffffffc00fc7947 */ /* 0x000fc0000383ffff */
[----:B------:R-:W-:-:S00]  /*08e0*/  NOP ;  /* 0x0000000000007918 */ /* 0x000fc00000000000 */
        /* <DEDUP_REMOVED lines=9> */
.L_x_18:


//--------------------- .text._Z3mulPKfS0_Pfi     --------------------------
	.section	.text._Z3mulPKfS0_Pfi,"ax",@progbits
	.align	128
        .global         _Z3mulPKfS0_Pfi
        .type           _Z3mulPKfS0_Pfi,@function
        .size           _Z3mulPKfS0_Pfi,(.L_x_20 - _Z3mulPKfS0_Pfi)
        .other          _Z3mulPKfS0_Pfi,@"STO_CUDA_ENTRY STV_DEFAULT"
_Z3mulPKfS0_Pfi:
.text._Z3mulPKfS0_Pfi:
        /* <DEDUP_REMOVED lines=9> */
[----:B------:R-:W1:Y:S07]  /*0090*/  LDCU.64 UR4, c[0x0][0x358] ;  /* 0x00006b00ff0477ac */ /* 0x000e6e0008000a00 */
[----:B------:R-:W2:Y:S08]  /*00a0*/  LDC.64 R4, c[0x0][0x388] ;  /* 0x0000e200ff047b82 */ /* 0x000eb00000000a00 */
[----:B------:R-:W3:Y:S01]  /*00b0*/  LDC.64 R6, c[0x0][0x390] ;  /* 0x0000e400ff067b82 */ /* 0x000ee20000000a00 */
[----:B0-----:R-:W-:-:S06]  /*00c0*/  IMAD.WIDE R2, R9, 0x4, R2 ;  /* 0x0000000409027825 */ /* 0x001fcc00078e0202 */
[----:B-1----:R-:W4:Y:S01]  /*00d0*/  LDG.E R2, desc[UR4][R2.64] ;  /* 0x0000000402027981 */ /* 0x002f22000c1e1900 */
[----:B--2---:R-:W-:-:S06]  /*00e0*/  IMAD.WIDE R4, R9, 0x4, R4 ;  /* 0x0000000409047825 */ /* 0x004fcc00078e0204 */
[----:B------:R-:W4:Y:S01]  /*00f0*/  LDG.E R5, desc[UR4][R4.64] ;  /* 0x0000000404057981 */ /* 0x000f22000c1e1900 */
[----:B---3--:R-:W-:-:S04]  /*0100*/  IMAD.WIDE R6, R9, 0x4, R6 ;  /* 0x0000000409067825 */ /* 0x008fc800078e0206 */
[----:B----4-:R-:W-:-:S05]  /*0110*/  FMUL R9, R2, R5 ;  /* 0x0000000502097220 */ /* 0x010fca0000400000 */
[----:B------:R-:W-:Y:S01]  /*0120*/  STG.E desc[UR4][R6.64], R9 ;  /* 0x0000000906007986 */ /* 0x000fe2000c101904 */
[----:B------:R-:W-:Y:S05]  /*0130*/  EXIT ;  /* 0x000000000000794d */ /* 0x000fea0003800000 */
.L_x_15:
        /* <DEDUP_REMOVED lines=12> */
.L_x_20:


//--------------------- .text._Z3subPKfS0_Pfi     --------------------------
	.section	.text._Z3subPKfS0_Pfi,"ax",@progbits
	.align	128
        .global         _Z3subPKfS0_Pfi
        .type           _Z3subPKfS0_Pfi,@function
        .size           _Z3subPKfS0_Pfi,(.L_x_21 - _Z3subPKfS0_Pfi)
        .other          _Z3subPKfS0_Pfi,@"STO_CUDA_ENTRY STV_DEFAULT"
_Z3subPKfS0_Pfi:
.text._Z3subPKfS0_Pfi:
        /* <DEDUP_REMOVED lines=17> */
[----:B----4-:R-:W-:-:S05]  /*0110*/  FADD R9, R2, -R5 ;  /* 0x8000000502097221 */ /* 0x010fca0000000000 */
[----:B------:R-:W-:Y:S01]  /*0120*/  STG.E desc[UR4][R6.64], R9 ;  /* 0x0000000906007986 */ /* 0x000fe2000c101904 */
[----:B------:R-:W-:Y:S05]  /*0130*/  EXIT ;  /* 0x000000000000794d */ /* 0x000fea0003800000 */
.L_x_16:
        /* <DEDUP_REMOVED lines=12> */
.L_x_21:


//--------------------- .text._Z3addPKfS0_Pfi     --------------------------
	.section	.text._Z3addPKfS0_Pfi,"ax",@progbits
	.align	128
        .global         _Z3addPKfS0_Pfi
        .type           _Z3addPKfS0_Pfi,@function
        .size           _Z3addPKfS0_Pfi,(.L_x_22 - _Z3addPKfS0_Pfi)
        .other          _Z3addPKfS0_Pfi,@"STO_CUDA_ENTRY STV_DEFAULT"
_Z3addPKfS0_Pfi:
.text._Z3addPKfS0_Pfi:
        /* <DEDUP_REMOVED lines=17> */
[----:B----4-:R-:W-:-:S05]  /*0110*/  FADD R9, R2, R5 ;  /* 0x0000000502097221 */ /* 0x010fca0000000000 */
[----:B------:R-:W-:Y:S01]  /*0120*/  STG.E desc[UR4][R6.64], R9 ;  /* 0x0000000906007986 */ /* 0x000fe2000c101904 */
[----:B------:R-:W-:Y:S05]  /*0130*/  EXIT ;  /* 0x000000000000794d */ /* 0x000fea0003800000 */
.L_x_17:
        /* <DEDUP_REMOVED lines=12> */
.L_x_22:


//--------------------- .nv.shared.reserved.0     --------------------------
	.section	.nv.shared.reserved.0,"aw",@nobits
	.weak		__nv_reservedSMEM_offset_0_alias
	.size		__nv_reservedSMEM_offset_0_alias, 0, 64
	.other		__nv_reservedSMEM_offset_0_alias,@"STO_CUDA_RESERVED_SHARED STV_DEFAULT"
__nv_reservedSMEM_offset_0_alias:
	.zero		0
	.zero		64


//--------------------- .nv.constant0._Z3divPKfS0_Pfi --------------------------
	.section	.nv.constant0._Z3divPKfS0_Pfi,"a",@progbits
	.sectionflags	@""
	.align	4
.nv.constant0._Z3divPKfS0_Pfi:
	.zero		924


//--------------------- .nv.constant0._Z3mulPKfS0_Pfi --------------------------
	.section	.nv.constant0._Z3mulPKfS0_Pfi,"a",@progbits
	.sectionflags	@""
	.align	4
.nv.constant0._Z3mulPKfS0_Pfi:
	.zero		924


//--------------------- .nv.constant0._Z3subPKfS0_Pfi --------------------------
	.section	.nv.constant0._Z3subPKfS0_Pfi,"a",@progbits
	.sectionflags	@""
	.align	4
.nv.constant0._Z3subPKfS0_Pfi:
	.zero		924


//--------------------- .nv.constant0._Z3addPKfS0_Pfi --------------------------
	.section	.nv.constant0._Z3addPKfS0_Pfi,"a",@progbits
	.sectionflags	@""
	.align	4
.nv.constant0._Z3addPKfS0_Pfi:
	.zero		924


//--------------------- SYMBOLS --------------------------

	.type		.nv.reservedSmem.offset0,@object
	.size		.nv.reservedSmem.offset0,0x4
